	.headerflags	@"EF_CUDA_TEXMODE_UNIFIED EF_CUDA_64BIT_ADDRESS EF_CUDA_ACCELERATORS EF_CUDA_SM90 EF_CUDA_VIRTUAL_SM(EF_CUDA_SM90)"
	.elftype	@"ET_EXEC"


//--------------------- .nv.info                  --------------------------
	.section	.nv.info,"",@"SHT_CUDA_INFO"
	.align	4


	//----- nvinfo : EIATTR_REGCOUNT
	.align		4
        /*0000*/ 	.byte	0x04, 0x2f
        /*0002*/ 	.short	(.L_3 - .L_2)
	.align		4
.L_2:
        /*0004*/ 	.word	index@(triton_poi_fused__native_batch_norm_legit_no_training_14)
        /*0008*/ 	.word	0x00000012


	//----- nvinfo : EIATTR_MIN_STACK_SIZE
	.align		4
.L_3:
        /*000c*/ 	.byte	0x04, 0x12
        /*000e*/ 	.short	(.L_5 - .L_4)
	.align		4
.L_4:
        /*0010*/ 	.word	index@(triton_poi_fused__native_batch_norm_legit_no_training_14)
        /*0014*/ 	.word	0x00000000


	//----- nvinfo : EIATTR_FRAME_SIZE
	.align		4
.L_5:
        /*0018*/ 	.byte	0x04, 0x11
        /*001a*/ 	.short	(.L_7 - .L_6)
	.align		4
.L_6:
        /*001c*/ 	.word	index@(triton_poi_fused__native_batch_norm_legit_no_training_14)
        /*0020*/ 	.word	0x00000000


	//----- nvinfo : EIATTR_MIN_STACK_SIZE
	.align		4
.L_7:
        /*0024*/ 	.byte	0x04, 0x12
        /*0026*/ 	.short	(.L_9 - .L_8)
	.align		4
.L_8:
        /*0028*/ 	.word	index@(triton_poi_fused__native_batch_norm_legit_no_training_14)
        /*002c*/ 	.word	0x00000000
.L_9:


//--------------------- .nv.info.triton_poi_fused__native_batch_norm_legit_no_training_14 --------------------------
	.section	.nv.info.triton_poi_fused__native_batch_norm_legit_no_training_14,"",@"SHT_CUDA_INFO"
	.sectionflags	@""
	.align	4


	//----- nvinfo : EIATTR_CUDA_API_VERSION
	.align		4
        /*0000*/ 	.byte	0x04, 0x37
        /*0002*/ 	.short	(.L_11 - .L_10)
.L_10:
        /*0004*/ 	.word	0x0000007c


	//----- nvinfo : EIATTR_KPARAM_INFO
	.align		4
.L_11:
        /*0008*/ 	.byte	0x04, 0x17
        /*000a*/ 	.short	(.L_13 - .L_12)
.L_12:
        /*000c*/ 	.word	0x00000000
        /*0010*/ 	.short	0x0006
        /*0012*/ 	.short	0x0030
        /*0014*/ 	.byte	0x00, 0xf0, 0x11, 0x00


	//----- nvinfo : EIATTR_KPARAM_INFO
	.align		4
.L_13:
        /*0018*/ 	.byte	0x04, 0x17
        /*001a*/ 	.short	(.L_15 - .L_14)
.L_14:
        /*001c*/ 	.word	0x00000000
        /*0020*/ 	.short	0x0005
        /*0022*/ 	.short	0x0028
        /*0024*/ 	.byte	0x00, 0xf4, 0x21, 0x00


	//----- nvinfo : EIATTR_KPARAM_INFO
	.align		4
.L_15:
        /*0028*/ 	.byte	0x04, 0x17
        /*002a*/ 	.short	(.L_17 - .L_16)
.L_16:
        /*002c*/ 	.word	0x00000000
        /*0030*/ 	.short	0x0004
        /*0032*/ 	.short	0x0020
        /*0034*/ 	.byte	0x00, 0xf4, 0x21, 0x00


	//----- nvinfo : EIATTR_KPARAM_INFO
	.align		4
.L_17:
        /*0038*/ 	.byte	0x04, 0x17
        /*003a*/ 	.short	(.L_19 - .L_18)
.L_18:
        /*003c*/ 	.word	0x00000000
        /*0040*/ 	.short	0x0003
        /*0042*/ 	.short	0x0018
        /*0044*/ 	.byte	0x00, 0xf4, 0x21, 0x00


	//----- nvinfo : EIATTR_KPARAM_INFO
	.align		4
.L_19:
        /*0048*/ 	.byte	0x04, 0x17
        /*004a*/ 	.short	(.L_21 - .L_20)
.L_20:
        /*004c*/ 	.word	0x00000000
        /*0050*/ 	.short	0x0002
        /*0052*/ 	.short	0x0010
        /*0054*/ 	.byte	0x00, 0xf4, 0x21, 0x00


	//----- nvinfo : EIATTR_KPARAM_INFO
	.align		4
.L_21:
        /*0058*/ 	.byte	0x04, 0x17
        /*005a*/ 	.short	(.L_23 - .L_22)
.L_22:
        /*005c*/ 	.word	0x00000000
        /*0060*/ 	.short	0x0001
        /*0062*/ 	.short	0x0008
        /*0064*/ 	.byte	0x00, 0xf4, 0x21, 0x00


	//----- nvinfo : EIATTR_KPARAM_INFO
	.align		4
.L_23:
        /*0068*/ 	.byte	0x04, 0x17
        /*006a*/ 	.short	(.L_25 - .L_24)
.L_24:
        /*006c*/ 	.word	0x00000000
        /*0070*/ 	.short	0x0000
        /*0072*/ 	.short	0x0000
        /*0074*/ 	.byte	0x00, 0xf4, 0x21, 0x00


	//----- nvinfo : EIATTR_SPARSE_MMA_MASK
	.align		4
.L_25:
        /*0078*/ 	.byte	0x03, 0x50
        /*007a*/ 	.short	0x0000


	//----- nvinfo : EIATTR_MAXREG_COUNT
	.align		4
        /*007c*/ 	.byte	0x03, 0x1b
        /*007e*/ 	.short	0x00ff


	//----- nvinfo : EIATTR_EXIT_INSTR_OFFSETS
	.align		4
        /*0080*/ 	.byte	0x04, 0x1c
        /*0082*/ 	.short	(.L_27 - .L_26)


	//   ....[0]....
.L_26:
        /*0084*/ 	.word	0x00000390


	//----- nvinfo : EIATTR_REQNTID
	.align		4
.L_27:
        /*0088*/ 	.byte	0x04, 0x10
        /*008a*/ 	.short	(.L_29 - .L_28)
.L_28:
        /*008c*/ 	.word	0x00000100
        /*0090*/ 	.word	0x00000001
        /*0094*/ 	.word	0x00000001


	//----- nvinfo : EIATTR_CBANK_PARAM_SIZE
	.align		4
.L_29:
        /*0098*/ 	.byte	0x03, 0x19
        /*009a*/ 	.short	0x0034


	//----- nvinfo : EIATTR_PARAM_CBANK
	.align		4
        /*009c*/ 	.byte	0x04, 0x0a
        /*009e*/ 	.short	(.L_31 - .L_30)
	.align		4
.L_30:
        /*00a0*/ 	.word	index@(.nv.constant0.triton_poi_fused__native_batch_norm_legit_no_training_14)
        /*00a4*/ 	.short	0x0210
        /*00a6*/ 	.short	0x0034


	//----- nvinfo : EIATTR_SW_WAR
	.align		4
.L_31:
        /*00a8*/ 	.byte	0x04, 0x36
        /*00aa*/ 	.short	(.L_33 - .L_32)
.L_32:
        /*00ac*/ 	.word	0x00000008
.L_33:


//--------------------- .nv.callgraph             --------------------------
	.section	.nv.callgraph,"",@"SHT_CUDA_CALLGRAPH"
	.align	4
	.sectionentsize	8
	.align		4
        /*0000*/ 	.word	0x00000000
	.align		4
        /*0004*/ 	.word	0xffffffff
	.align		4
        /*0008*/ 	.word	0x00000000
	.align		4
        /*000c*/ 	.word	0xfffffffe
	.align		4
        /*0010*/ 	.word	0x00000000
	.align		4
        /*0014*/ 	.word	0xfffffffd
	.align		4
        /*0018*/ 	.word	0x00000000
	.align		4
        /*001c*/ 	.word	0xfffffffc


//--------------------- .nv.constant4             --------------------------
	.section	.nv.constant4,"a",@progbits
	.align	8
	.align		8
.nv.constant4:
        /*0000*/ 	.dword	_$_str
	.align		8
        /*0008*/ 	.dword	_$_str_$_2


//--------------------- .text.triton_poi_fused__native_batch_norm_legit_no_training_14 --------------------------
	.section	.text.triton_poi_fused__native_batch_norm_legit_no_training_14,"ax",@progbits
	.align	128
        .global         triton_poi_fused__native_batch_norm_legit_no_training_14
        .type           triton_poi_fused__native_batch_norm_legit_no_training_14,@function
        .size           triton_poi_fused__native_batch_norm_legit_no_training_14,(.L_x_1 - triton_poi_fused__native_batch_norm_legit_no_training_14)
        .other          triton_poi_fused__native_batch_norm_legit_no_training_14,@"STO_CUDA_ENTRY STV_DEFAULT"
triton_poi_fused__native_batch_norm_legit_no_training_14:
.text.triton_poi_fused__native_batch_norm_legit_no_training_14:
[----:B------:R-:W-:Y:S01]  /*0000*/  LDC R1, c[0x0][0x28] ;  /* 0x00000a00ff017b82 */ /* 0x000fe20000000800 */
[----:B------:R-:W1:Y:S07]  /*0010*/  S2R R0, SR_TID.X ;  /* 0x0000000000007919 */ /* 0x000e6e0000002100 */
[----:B------:R-:W2:Y:S01]  /*0020*/  LDC.64 R2, c[0x0][0x220] ;  /* 0x00008800ff027b82 */ /* 0x000ea20000000a00 */
[----:B------:R-:W-:Y:S01]  /*0030*/  ULDC.64 UR4, c[0x0][0x208] ;  /* 0x0000820000047ab9 */ /* 0x000fe20000000a00 */
[----:B------:R-:W3:Y:S06]  /*0040*/  S2R R7, SR_CTAID.X ;  /* 0x0000000000077919 */ /* 0x000eec0000002500 */
[----:B------:R-:W4:Y:S08]  /*0050*/  LDC.64 R8, c[0x0][0x228] ;  /* 0x00008a00ff087b82 */ /* 0x000f300000000a00 */
[----:B------:R-:W5:Y:S01]  /*0060*/  LDC.64 R10, c[0x0][0x230] ;  /* 0x00008c00ff0a7b82 */ /* 0x000f620000000a00 */
[----:B-1----:R-:W-:-:S02]  /*0070*/  SHF.L.U32 R0, R0, 0x1, RZ ;  /* 0x0000000100007819 */ /* 0x002fc400000006ff */
[----:B---3--:R-:W-:Y:S02]  /*0080*/  SHF.R.S32.HI R5, RZ, 0x16, R7 ;  /* 0x00000016ff057819 */ /* 0x008fe40000011407 */
[----:B------:R-:W-:Y:S02]  /*0090*/  LOP3.LUT R0, R0, 0x1fe, RZ, 0xc0, !PT ;  /* 0x000001fe00007812 */ /* 0x000fe400078ec0ff */
[----:B------:R-:W-:Y:S02]  /*00a0*/  SGXT R5, R5, 0x1 ;  /* 0x000000010505781a */ /* 0x000fe40000000200 */
[----:B------:R-:W-:Y:S02]  /*00b0*/  LEA R0, R7, R0, 0x9 ;  /* 0x0000000007007211 */ /* 0x000fe400078e48ff */
[----:B------:R-:W1:Y:S02]  /*00c0*/  LDC.64 R6, c[0x0][0x218] ;  /* 0x00008600ff067b82 */ /* 0x000e640000000a00 */
[----:B------:R-:W-:-:S04]  /*00d0*/  LEA.HI R5, R5, R0, RZ, 0xa ;  /* 0x0000000005057211 */ /* 0x000fc800078f50ff */
[----:B------:R-:W-:-:S04]  /*00e0*/  LOP3.LUT R5, R5, 0xfffffc00, RZ, 0xc0, !PT ;  /* 0xfffffc0005057812 */ /* 0x000fc800078ec0ff */
[----:B------:R-:W-:Y:S02]  /*00f0*/  IADD3 R13, R0, -R5, RZ ;  /* 0x80000005000d7210 */ /* 0x000fe40007ffe0ff */
[----:B------:R-:W3:Y:S03]  /*0100*/  LDC.64 R4, c[0x0][0x210] ;  /* 0x00008400ff047b82 */ /* 0x000ee60000000a00 */
[----:B--2---:R-:W-:-:S06]  /*0110*/  IMAD.WIDE R2, R13, 0x4, R2 ;  /* 0x000000040d027825 */ /* 0x004fcc00078e0202 */
[----:B------:R-:W2:Y:S01]  /*0120*/  LDG.E.EL.64 R2, desc[UR4][R2.64] ;  /* 0x0000000402027981 */ /* 0x000ea2000c2e1b00 */
[----:B-1----:R-:W-:-:S06]  /*0130*/  IMAD.WIDE R6, R13, 0x4, R6 ;  /* 0x000000040d067825 */ /* 0x002fcc00078e0206 */
[----:B------:R-:W2:Y:S01]  /*0140*/  LDG.E.EL.64 R6, desc[UR4][R6.64] ;  /* 0x0000000406067981 */ /* 0x000ea2000c2e1b00 */
[----:B---3--:R-:W-:-:S06]  /*0150*/  IMAD.WIDE R4, R0, 0x4, R4 ;  /* 0x0000000400047825 */ /* 0x008fcc00078e0204 */
[----:B------:R-:W3:Y:S01]  /*0160*/  LDG.E.64 R4, desc[UR4][R4.64] ;  /* 0x0000000404047981 */ /* 0x000ee2000c1e1b00 */
[----:B----4-:R-:W-:-:S04]  /*0170*/  IMAD.WIDE R8, R13, 0x4, R8 ;  /* 0x000000040d087825 */ /* 0x010fc800078e0208 */
[----:B-----5:R-:W-:Y:S02]  /*0180*/  IMAD.WIDE R10, R13, 0x4, R10 ;  /* 0x000000040d0a7825 */ /* 0x020fe400078e020a */
[----:B------:R-:W4:Y:S04]  /*0190*/  LDG.E.EL.64 R8, desc[UR4][R8.64] ;  /* 0x0000000408087981 */ /* 0x000f28000c2e1b00 */
[----:B------:R-:W4:Y:S01]  /*01a0*/  LDG.E.EL.64 R10, desc[UR4][R10.64] ;  /* 0x000000040a0a7981 */ /* 0x000f22000c2e1b00 */
[----:B------:R-:W-:Y:S01]  /*01b0*/  HFMA2.MMA R15, -RZ, RZ, 1.625, 0 ;  /* 0x3e800000ff0f7435 */ /* 0x000fe200000001ff */
[----:B--2---:R-:W-:Y:S01]  /*01c0*/  FADD R2, R2, 9.9999997473787516356e-06 ;  /* 0x3727c5ac02027421 */ /* 0x004fe20000000000 */
[----:B------:R-:W-:-:S03]  /*01d0*/  FADD R12, R3, 9.9999997473787516356e-06 ;  /* 0x3727c5ac030c7421 */ /* 0x000fc60000000000 */
[----:B------:R1:W2:Y:S08]  /*01e0*/  MUFU.SQRT R13, R2 ;  /* 0x00000002000d7308 */ /* 0x0002b00000002000 */
[----:B------:R-:W5:Y:S01]  /*01f0*/  MUFU.SQRT R14, R12 ;  /* 0x0000000c000e7308 */ /* 0x000f620000002000 */
[----:B-1----:R-:W1:Y:S01]  /*0200*/  LDC.64 R2, c[0x0][0x238] ;  /* 0x00008e00ff027b82 */ /* 0x002e620000000a00 */
[----:B--2---:R-:W-:-:S02]  /*0210*/  FSETP.GT.AND P0, PT, R13, 8.50705917302346158658e+37, PT ;  /* 0x7e8000000d00780b */ /* 0x004fc40003f04000 */
[----:B------:R-:W-:Y:S02]  /*0220*/  FSETP.GEU.AND P2, PT, R13, 1.175494350822287508e-38, PT ;  /* 0x008000000d00780b */ /* 0x000fe40003f4e000 */
[C---:B-----5:R-:W-:Y:S02]  /*0230*/  FSETP.GT.AND P1, PT, R14.reuse, 8.50705917302346158658e+37, PT ;  /* 0x7e8000000e00780b */ /* 0x060fe40003f24000 */
[----:B------:R-:W-:-:S07]  /*0240*/  FSETP.GEU.AND P3, PT, R14, 1.175494350822287508e-38, PT ;  /* 0x008000000e00780b */ /* 0x000fce0003f6e000 */
[----:B------:R-:W-:-:S04]  /*0250*/  @P0 FMUL R13, R13, 0.25 ;  /* 0x3e8000000d0d0820 */ /* 0x000fc80000400000 */
[----:B------:R-:W-:Y:S01]  /*0260*/  @!P2 FMUL R13, R13, 16777216 ;  /* 0x4b8000000d0da820 */ /* 0x000fe20000400000 */
[----:B------:R-:W-:-:S04]  /*0270*/  @P1 FMUL R14, R14, 0.25 ;  /* 0x3e8000000e0e1820 */ /* 0x000fc80000400000 */
[----:B------:R-:W-:Y:S01]  /*0280*/  @!P3 FMUL R14, R14, 16777216 ;  /* 0x4b8000000e0eb820 */ /* 0x000fe20000400000 */
[----:B------:R-:W2:Y:S01]  /*0290*/  MUFU.RCP R13, R13 ;  /* 0x0000000d000d7308 */ /* 0x000ea20000001000 */
[----:B------:R-:W-:-:S07]  /*02a0*/  FSEL R12, R15, 1, P0 ;  /* 0x3f8000000f0c7808 */ /* 0x000fce0000000000 */
[----:B------:R-:W5:Y:S01]  /*02b0*/  MUFU.RCP R14, R14 ;  /* 0x0000000e000e7308 */ /* 0x000f620000001000 */
[----:B------:R-:W-:Y:S01]  /*02c0*/  FSEL R15, R15, 1, P1 ;  /* 0x3f8000000f0f7808 */ /* 0x000fe20000800000 */
[----:B------:R-:W-:Y:S01]  /*02d0*/  @!P2 FMUL R12, R12, 16777216 ;  /* 0x4b8000000c0ca820 */ /* 0x000fe20000400000 */
[----:B---3--:R-:W-:-:S03]  /*02e0*/  FADD R4, R4, -R6 ;  /* 0x8000000604047221 */ /* 0x008fc60000000000 */
[----:B------:R-:W-:Y:S01]  /*02f0*/  @!P3 FMUL R15, R15, 16777216 ;  /* 0x4b8000000f0fb820 */ /* 0x000fe20000400000 */
[----:B------:R-:W-:Y:S01]  /*0300*/  FADD R5, R5, -R7 ;  /* 0x8000000705057221 */ /* 0x000fe20000000000 */
[----:B--2---:R-:W-:Y:S02]  /*0310*/  FMUL R13, R13, R12 ;  /* 0x0000000c0d0d7220 */ /* 0x004fe40000400000 */
[----:B-----5:R-:W-:Y:S02]  /*0320*/  FMUL R6, R14, R15 ;  /* 0x0000000f0e067220 */ /* 0x020fe40000400000 */
[----:B------:R-:W-:Y:S02]  /*0330*/  FMUL R13, R4, R13 ;  /* 0x0000000d040d7220 */ /* 0x000fe40000400000 */
[----:B------:R-:W-:Y:S01]  /*0340*/  FMUL R6, R5, R6 ;  /* 0x0000000605067220 */ /* 0x000fe20000400000 */
[----:B-1----:R-:W-:-:S04]  /*0350*/  IMAD.WIDE R2, R0, 0x4, R2 ;  /* 0x0000000400027825 */ /* 0x002fc800078e0202 */
[----:B----4-:R-:W-:Y:S01]  /*0360*/  FFMA R8, R8, R13, R10 ;  /* 0x0000000d08087223 */ /* 0x010fe2000000000a */
[----:B------:R-:W-:-:S05]  /*0370*/  FFMA R9, R9, R6, R11 ;  /* 0x0000000609097223 */ /* 0x000fca000000000b */
[----:B------:R-:W-:Y:S01]  /*0380*/  STG.E.64 desc[UR4][R2.64], R8 ;  /* 0x0000000802007986 */ /* 0x000fe2000c101b04 */
[----:B------:R-:W-:Y:S05]  /*0390*/  EXIT ;  /* 0x000000000000794d */ /* 0x000fea0003800000 */
.L_x_0:
[----:B------:R-:W-:-:S00]  /*03a0*/  BRA `(.L_x_0) ;  /* 0xfffffffc00fc7947 */ /* 0x000fc0000383ffff */
[----:B------:R-:W-:-:S00]  /*03b0*/  NOP ;  /* 0x0000000000007918 */ /* 0x000fc00000000000 */
        /* <DEDUP_REMOVED lines=12> */
.L_x_1:


//--------------------- .nv.global.init           --------------------------
	.section	.nv.global.init,"aw",@progbits
.nv.global.init:
	.type		_$_str,@object
	.size		_$_str,(_$_str_$_2 - _$_str)
_$_str:
        /*0000*/ 	.byte	0x5f, 0x5f, 0x43, 0x55, 0x44, 0x41, 0x5f, 0x46, 0x54, 0x5a, 0x00
	.type		_$_str_$_2,@object
	.size		_$_str_$_2,(.L_1 - _$_str_$_2)
_$_str_$_2:
        /*000b*/ 	.byte	0x5f, 0x5f, 0x43, 0x55, 0x44, 0x41, 0x5f, 0x50, 0x52, 0x45, 0x43, 0x5f, 0x53, 0x51, 0x52, 0x54
        /*001b*/ 	.byte	0x00
.L_1:


//--------------------- .nv.constant0.triton_poi_fused__native_batch_norm_legit_no_training_14 --------------------------
	.section	.nv.constant0.triton_poi_fused__native_batch_norm_legit_no_training_14,"a",@progbits
	.sectionflags	@""
	.align	4
.nv.constant0.triton_poi_fused__native_batch_norm_legit_no_training_14:
	.zero		580
